	.headerflags	@"EF_CUDA_TEXMODE_UNIFIED EF_CUDA_64BIT_ADDRESS EF_CUDA_ACCELERATORS EF_CUDA_SM90 EF_CUDA_VIRTUAL_SM(EF_CUDA_SM90)"
	.elftype	@"ET_EXEC"


//--------------------- .nv.info                  --------------------------
	.section	.nv.info,"",@"SHT_CUDA_INFO"
	.align	4


	//----- nvinfo : EIATTR_REGCOUNT
	.align		4
        /*0000*/ 	.byte	0x04, 0x2f
        /*0002*/ 	.short	(.L_1 - .L_0)
	.align		4
.L_0:
        /*0004*/ 	.word	index@(triton_poi_fused_bmm_5)
        /*0008*/ 	.word	0x0000000c


	//----- nvinfo : EIATTR_MIN_STACK_SIZE
	.align		4
.L_1:
        /*000c*/ 	.byte	0x04, 0x12
        /*000e*/ 	.short	(.L_3 - .L_2)
	.align		4
.L_2:
        /*0010*/ 	.word	index@(triton_poi_fused_bmm_5)
        /*0014*/ 	.word	0x00000000


	//----- nvinfo : EIATTR_FRAME_SIZE
	.align		4
.L_3:
        /*0018*/ 	.byte	0x04, 0x11
        /*001a*/ 	.short	(.L_5 - .L_4)
	.align		4
.L_4:
        /*001c*/ 	.word	index@(triton_poi_fused_bmm_5)
        /*0020*/ 	.word	0x00000000


	//----- nvinfo : EIATTR_MIN_STACK_SIZE
	.align		4
.L_5:
        /*0024*/ 	.byte	0x04, 0x12
        /*0026*/ 	.short	(.L_7 - .L_6)
	.align		4
.L_6:
        /*0028*/ 	.word	index@(triton_poi_fused_bmm_5)
        /*002c*/ 	.word	0x00000000
.L_7:


//--------------------- .nv.info.triton_poi_fused_bmm_5 --------------------------
	.section	.nv.info.triton_poi_fused_bmm_5,"",@"SHT_CUDA_INFO"
	.sectionflags	@""
	.align	4


	//----- nvinfo : EIATTR_CUDA_API_VERSION
	.align		4
        /*0000*/ 	.byte	0x04, 0x37
        /*0002*/ 	.short	(.L_9 - .L_8)
.L_8:
        /*0004*/ 	.word	0x0000007c


	//----- nvinfo : EIATTR_KPARAM_INFO
	.align		4
.L_9:
        /*0008*/ 	.byte	0x04, 0x17
        /*000a*/ 	.short	(.L_11 - .L_10)
.L_10:
        /*000c*/ 	.word	0x00000000
        /*0010*/ 	.short	0x0002
        /*0012*/ 	.short	0x0010
        /*0014*/ 	.byte	0x00, 0xf0, 0x11, 0x00


	//----- nvinfo : EIATTR_KPARAM_INFO
	.align		4
.L_11:
        /*0018*/ 	.byte	0x04, 0x17
        /*001a*/ 	.short	(.L_13 - .L_12)
.L_12:
        /*001c*/ 	.word	0x00000000
        /*0020*/ 	.short	0x0001
        /*0022*/ 	.short	0x0008
        /*0024*/ 	.byte	0x00, 0xf4, 0x21, 0x00


	//----- nvinfo : EIATTR_KPARAM_INFO
	.align		4
.L_13:
        /*0028*/ 	.byte	0x04, 0x17
        /*002a*/ 	.short	(.L_15 - .L_14)
.L_14:
        /*002c*/ 	.word	0x00000000
        /*0030*/ 	.short	0x0000
        /*0032*/ 	.short	0x0000
        /*0034*/ 	.byte	0x00, 0xf4, 0x21, 0x00


	//----- nvinfo : EIATTR_SPARSE_MMA_MASK
	.align		4
.L_15:
        /*0038*/ 	.byte	0x03, 0x50
        /*003a*/ 	.short	0x0000


	//----- nvinfo : EIATTR_MAXREG_COUNT
	.align		4
        /*003c*/ 	.byte	0x03, 0x1b
        /*003e*/ 	.short	0x00ff


	//----- nvinfo : EIATTR_EXIT_INSTR_OFFSETS
	.align		4
        /*0040*/ 	.byte	0x04, 0x1c
        /*0042*/ 	.short	(.L_17 - .L_16)


	//   ....[0]....
.L_16:
        /*0044*/ 	.word	0x00000260


	//   ....[1]....
        /*0048*/ 	.word	0x00000280


	//----- nvinfo : EIATTR_REQNTID
	.align		4
.L_17:
        /*004c*/ 	.byte	0x04, 0x10
        /*004e*/ 	.short	(.L_19 - .L_18)
.L_18:
        /*0050*/ 	.word	0x00000080
        /*0054*/ 	.word	0x00000001
        /*0058*/ 	.word	0x00000001


	//----- nvinfo : EIATTR_CRS_STACK_SIZE
	.align		4
.L_19:
        /*005c*/ 	.byte	0x04, 0x1e
        /*005e*/ 	.short	(.L_21 - .L_20)
.L_20:
        /*0060*/ 	.word	0x00000000


	//----- nvinfo : EIATTR_CBANK_PARAM_SIZE
	.align		4
.L_21:
        /*0064*/ 	.byte	0x03, 0x19
        /*0066*/ 	.short	0x0014


	//----- nvinfo : EIATTR_PARAM_CBANK
	.align		4
        /*0068*/ 	.byte	0x04, 0x0a
        /*006a*/ 	.short	(.L_23 - .L_22)
	.align		4
.L_22:
        /*006c*/ 	.word	index@(.nv.constant0.triton_poi_fused_bmm_5)
        /*0070*/ 	.short	0x0210
        /*0072*/ 	.short	0x0014


	//----- nvinfo : EIATTR_SW_WAR
	.align		4
.L_23:
        /*0074*/ 	.byte	0x04, 0x36
        /*0076*/ 	.short	(.L_25 - .L_24)
.L_24:
        /*0078*/ 	.word	0x00000008
.L_25:


//--------------------- .nv.callgraph             --------------------------
	.section	.nv.callgraph,"",@"SHT_CUDA_CALLGRAPH"
	.align	4
	.sectionentsize	8
	.align		4
        /*0000*/ 	.word	0x00000000
	.align		4
        /*0004*/ 	.word	0xffffffff
	.align		4
        /*0008*/ 	.word	0x00000000
	.align		4
        /*000c*/ 	.word	0xfffffffe
	.align		4
        /*0010*/ 	.word	0x00000000
	.align		4
        /*0014*/ 	.word	0xfffffffd
	.align		4
        /*0018*/ 	.word	0x00000000
	.align		4
        /*001c*/ 	.word	0xfffffffc


//--------------------- .text.triton_poi_fused_bmm_5 --------------------------
	.section	.text.triton_poi_fused_bmm_5,"ax",@progbits
	.align	128
        .global         triton_poi_fused_bmm_5
        .type           triton_poi_fused_bmm_5,@function
        .size           triton_poi_fused_bmm_5,(.L_x_3 - triton_poi_fused_bmm_5)
        .other          triton_poi_fused_bmm_5,@"STO_CUDA_ENTRY STV_DEFAULT"
triton_poi_fused_bmm_5:
.text.triton_poi_fused_bmm_5:
[----:B------:R-:W0:Y:S02]  /*0000*/  LDC R1, c[0x0][0x28] ;  /* 0x00000a00ff017b82 */ /* 0x000e240000000800 */
[----:B------:R-:W1:Y:S01]  /*0010*/  S2R R0, SR_TID.X ;  /* 0x0000000000007919 */ /* 0x000e620000002100 */
[----:B------:R-:W-:Y:S01]  /*0020*/  ULDC.64 UR4, c[0x0][0x208] ;  /* 0x0000820000047ab9 */ /* 0x000fe20000000a00 */
[----:B------:R-:W-:Y:S01]  /*0030*/  BSSY B0, `(.L_x_0) ;  /* 0x0000022000007945 */ /* 0x000fe20003800000 */
[----:B------:R-:W2:Y:S01]  /*0040*/  S2R R7, SR_CTAID.X ;  /* 0x0000000000077919 */ /* 0x000ea20000002500 */
[----:B-1----:R-:W-:-:S05]  /*0050*/  LOP3.LUT R0, R0, 0x7f, RZ, 0xc0, !PT ;  /* 0x0000007f00007812 */ /* 0x002fca00078ec0ff */
[----:B--2---:R-:W-:-:S05]  /*0060*/  IMAD R7, R7, 0x80, R0 ;  /* 0x0000008007077824 */ /* 0x004fca00078e0200 */
[----:B------:R-:W-:Y:S02]  /*0070*/  SHF.R.S32.HI R0, RZ, 0x1f, R7 ;  /* 0x0000001fff007819 */ /* 0x000fe40000011407 */
[----:B------:R-:W-:Y:S02]  /*0080*/  ISETP.GE.AND P0, PT, R7, 0x100, PT ;  /* 0x000001000700780c */ /* 0x000fe40003f06270 */
[----:B------:R-:W-:-:S04]  /*0090*/  LEA.HI R0, R0, R7, RZ, 0x4 ;  /* 0x0000000700007211 */ /* 0x000fc800078f20ff */
[----:B------:R-:W-:Y:S02]  /*00a0*/  LOP3.LUT R2, R0, 0xfff0, RZ, 0xc0, !PT ;  /* 0x0000fff000027812 */ /* 0x000fe400078ec0ff */
[----:B------:R-:W-:-:S03]  /*00b0*/  SHF.R.S32.HI R0, RZ, 0x4, R0 ;  /* 0x00000004ff007819 */ /* 0x000fc60000011400 */
[----:B------:R-:W-:-:S05]  /*00c0*/  IMAD.IADD R4, R7, 0x1, -R2 ;  /* 0x0000000107047824 */ /* 0x000fca00078e0a02 */
[----:B------:R-:W-:-:S04]  /*00d0*/  PRMT R2, R4, 0x8880, RZ ;  /* 0x0000888004027816 */ /* 0x000fc800000000ff */
[----:B------:R-:W-:-:S04]  /*00e0*/  PRMT R2, R2, 0x7710, RZ ;  /* 0x0000771002027816 */ /* 0x000fc800000000ff */
[----:B------:R-:W-:-:S04]  /*00f0*/  SHF.R.U32.HI R2, RZ, 0xd, R2 ;  /* 0x0000000dff027819 */ /* 0x000fc80000011602 */
[----:B------:R-:W-:-:S05]  /*0100*/  LOP3.LUT R3, R2, 0x3, RZ, 0xc0, !PT ;  /* 0x0000000302037812 */ /* 0x000fca00078ec0ff */
[----:B------:R-:W-:-:S05]  /*0110*/  IMAD.IADD R5, R4, 0x1, R3 ;  /* 0x0000000104057824 */ /* 0x000fca00078e0203 */
[C---:B------:R-:W-:Y:S02]  /*0120*/  LOP3.LUT R2, R5.reuse, 0xfc, RZ, 0xc0, !PT ;  /* 0x000000fc05027812 */ /* 0x040fe400078ec0ff */
[----:B------:R-:W-:-:S03]  /*0130*/  PRMT R8, R5, 0x8880, RZ ;  /* 0x0000888005087816 */ /* 0x000fc600000000ff */
[----:B------:R-:W-:-:S05]  /*0140*/  IMAD.MOV R2, RZ, RZ, -R2 ;  /* 0x000000ffff027224 */ /* 0x000fca00078e0a02 */
[----:B------:R-:W-:Y:S02]  /*0150*/  PRMT R9, R2, 0x7710, RZ ;  /* 0x0000771002097816 */ /* 0x000fe400000000ff */
[----:B------:R-:W1:Y:S03]  /*0160*/  LDC.64 R2, c[0x0][0x218] ;  /* 0x00008600ff027b82 */ /* 0x000e660000000a00 */
[----:B------:R-:W-:-:S05]  /*0170*/  IMAD.IADD R6, R4, 0x1, R9 ;  /* 0x0000000104067824 */ /* 0x000fca00078e0209 */
[----:B------:R-:W2:Y:S01]  /*0180*/  LDC.64 R4, c[0x0][0x210] ;  /* 0x00008400ff047b82 */ /* 0x000ea20000000a00 */
[----:B------:R-:W-:-:S04]  /*0190*/  LOP3.LUT R6, R6, 0xffff, RZ, 0xc0, !PT ;  /* 0x0000ffff06067812 */ /* 0x000fc800078ec0ff */
[----:B------:R-:W-:Y:S02]  /*01a0*/  PRMT R9, R6, 0x8880, RZ ;  /* 0x0000888006097816 */ /* 0x000fe400000000ff */
[----:B------:R-:W-:-:S03]  /*01b0*/  SHF.R.S32.HI R6, RZ, 0x2, R8 ;  /* 0x00000002ff067819 */ /* 0x000fc60000011408 */
[----:B------:R-:W-:Y:S01]  /*01c0*/  IMAD R0, R0, 0x4, R9 ;  /* 0x0000000400007824 */ /* 0x000fe200078e0209 */
[----:B------:R-:W-:-:S05]  /*01d0*/  PRMT R6, R6, 0x9910, RZ ;  /* 0x0000991006067816 */ /* 0x000fca00000000ff */
[----:B------:R-:W-:Y:S02]  /*01e0*/  IMAD.MOV.U32 R9, RZ, RZ, R6 ;  /* 0x000000ffff097224 */ /* 0x000fe400078e0006 */
[----:B-1----:R-:W-:-:S04]  /*01f0*/  IMAD.WIDE R2, R7, 0x4, R2 ;  /* 0x0000000407027825 */ /* 0x002fc800078e0202 */
[----:B------:R-:W-:Y:S02]  /*0200*/  IMAD R9, R9, 0x40, R0 ;  /* 0x0000004009097824 */ /* 0x000fe400078e0200 */
[----:B------:R-:W-:Y:S02]  /*0210*/  IMAD.MOV.U32 R7, RZ, RZ, RZ ;  /* 0x000000ffff077224 */ /* 0x000fe400078e00ff */
[----:B--2---:R-:W-:Y:S01]  /*0220*/  IMAD.WIDE R4, R9, 0x4, R4 ;  /* 0x0000000409047825 */ /* 0x004fe200078e0204 */
[----:B------:R-:W-:Y:S06]  /*0230*/  @P0 BRA `(.L_x_1) ;  /* 0x0000000000040947 */ /* 0x000fec0003800000 */
[----:B------:R1:W5:Y:S02]  /*0240*/  LDG.E R7, desc[UR4][R4.64] ;  /* 0x0000000404077981 */ /* 0x000364000c1e1900 */
.L_x_1:
[----:B------:R-:W-:Y:S05]  /*0250*/  BSYNC B0 ;  /* 0x0000000000007941 */ /* 0x000fea0003800000 */
.L_x_0:
[----:B------:R-:W-:Y:S05]  /*0260*/  @P0 EXIT ;  /* 0x000000000000094d */ /* 0x000fea0003800000 */
[----:B-----5:R-:W-:Y:S01]  /*0270*/  STG.E desc[UR4][R2.64], R7 ;  /* 0x0000000702007986 */ /* 0x020fe2000c101904 */
[----:B------:R-:W-:Y:S05]  /*0280*/  EXIT ;  /* 0x000000000000794d */ /* 0x000fea0003800000 */
.L_x_2:
[----:B------:R-:W-:-:S00]  /*0290*/  BRA `(.L_x_2) ;  /* 0xfffffffc00fc7947 */ /* 0x000fc0000383ffff */
[----:B------:R-:W-:-:S00]  /*02a0*/  NOP ;  /* 0x0000000000007918 */ /* 0x000fc00000000000 */
        /* <DEDUP_REMOVED lines=13> */
.L_x_3:


//--------------------- .nv.constant0.triton_poi_fused_bmm_5 --------------------------
	.section	.nv.constant0.triton_poi_fused_bmm_5,"a",@progbits
	.sectionflags	@""
	.align	4
.nv.constant0.triton_poi_fused_bmm_5:
	.zero		548
